//
// Generated by NVIDIA NVVM Compiler
//
// Compiler Build ID: CL-36424714
// Cuda compilation tools, release 13.0, V13.0.88
// Based on NVVM 20.0.0
//

.version 9.0
.target sm_100
.address_size 64

	// .globl	_Z10ConvKernelPKfPfmm
.const .align 4 .b8 cKernel[32768];

.visible .entry _Z10ConvKernelPKfPfmm(
	.param .u64 .ptr .align 1 _Z10ConvKernelPKfPfmm_param_0,
	.param .u64 .ptr .align 1 _Z10ConvKernelPKfPfmm_param_1,
	.param .u64 _Z10ConvKernelPKfPfmm_param_2,
	.param .u64 _Z10ConvKernelPKfPfmm_param_3
)
{
	.reg .pred 	%p<26>;
	.reg .b32 	%r<6>;
	.reg .b32 	%f<101>;
	.reg .b64 	%rd<76>;

	ld.param.u64 	%rd34, [_Z10ConvKernelPKfPfmm_param_0];
	ld.param.u64 	%rd31, [_Z10ConvKernelPKfPfmm_param_1];
	ld.param.u64 	%rd32, [_Z10ConvKernelPKfPfmm_param_2];
	ld.param.u64 	%rd33, [_Z10ConvKernelPKfPfmm_param_3];
	cvta.to.global.u64 	%rd1, %rd34;
	mov.u32 	%r1, %ctaid.x;
	mov.u32 	%r2, %ntid.x;
	mov.u32 	%r3, %tid.x;
	mad.lo.s32 	%r4, %r1, %r2, %r3;
	cvt.u64.u32 	%rd2, %r4;
	setp.le.u64 	%p1, %rd32, %rd2;
	@%p1 bra 	$L__BB0_43;
	cvta.to.global.u64 	%rd35, %rd31;
	shl.b64 	%rd36, %rd2, 2;
	add.s64 	%rd3, %rd35, %rd36;
	mov.b32 	%r5, 0;
	st.global.u32 	[%rd3], %r5;
	setp.eq.s64 	%p2, %rd33, 0;
	@%p2 bra 	$L__BB0_43;
	add.s64 	%rd38, %rd33, -1;
	shr.u64 	%rd4, %rd38, 1;
	sub.s64 	%rd5, %rd2, %rd4;
	and.b64  	%rd6, %rd33, 7;
	setp.lt.u64 	%p3, %rd33, 8;
	mov.b64 	%rd74, 0;
	mov.f32 	%f91, 0f00000000;
	@%p3 bra 	$L__BB0_21;
	and.b64  	%rd74, %rd33, -8;
	shl.b64 	%rd41, %rd4, 2;
	sub.s64 	%rd42, %rd36, %rd41;
	add.s64 	%rd43, %rd42, %rd1;
	add.s64 	%rd71, %rd43, 16;
	add.s64 	%rd70, %rd5, 3;
	mov.u64 	%rd45, cKernel;
	add.s64 	%rd69, %rd45, 16;
	mov.f32 	%f91, 0f00000000;
	mov.u64 	%rd72, %rd74;
$L__BB0_4:
	.pragma "nounroll";
	add.s64 	%rd46, %rd70, -3;
	setp.ge.u64 	%p4, %rd46, %rd32;
	mov.f32 	%f83, 0f00000000;
	@%p4 bra 	$L__BB0_6;
	ld.global.f32 	%f83, [%rd71+-16];
$L__BB0_6:
	ld.const.f32 	%f53, [%rd69+-16];
	fma.rn.f32 	%f4, %f83, %f53, %f91;
	st.global.f32 	[%rd3], %f4;
	add.s64 	%rd47, %rd70, -2;
	setp.ge.u64 	%p5, %rd47, %rd32;
	mov.f32 	%f84, 0f00000000;
	@%p5 bra 	$L__BB0_8;
	ld.global.f32 	%f84, [%rd71+-12];
$L__BB0_8:
	ld.const.f32 	%f55, [%rd69+-12];
	fma.rn.f32 	%f7, %f84, %f55, %f4;
	st.global.f32 	[%rd3], %f7;
	add.s64 	%rd48, %rd70, -1;
	setp.ge.u64 	%p6, %rd48, %rd32;
	mov.f32 	%f85, 0f00000000;
	@%p6 bra 	$L__BB0_10;
	ld.global.f32 	%f85, [%rd71+-8];
$L__BB0_10:
	ld.const.f32 	%f57, [%rd69+-8];
	fma.rn.f32 	%f10, %f85, %f57, %f7;
	st.global.f32 	[%rd3], %f10;
	setp.ge.u64 	%p7, %rd70, %rd32;
	mov.f32 	%f86, 0f00000000;
	@%p7 bra 	$L__BB0_12;
	ld.global.f32 	%f86, [%rd71+-4];
$L__BB0_12:
	ld.const.f32 	%f59, [%rd69+-4];
	fma.rn.f32 	%f13, %f86, %f59, %f10;
	st.global.f32 	[%rd3], %f13;
	add.s64 	%rd49, %rd70, 1;
	setp.ge.u64 	%p8, %rd49, %rd32;
	mov.f32 	%f87, 0f00000000;
	@%p8 bra 	$L__BB0_14;
	ld.global.f32 	%f87, [%rd71];
$L__BB0_14:
	ld.const.f32 	%f61, [%rd69];
	fma.rn.f32 	%f16, %f87, %f61, %f13;
	st.global.f32 	[%rd3], %f16;
	add.s64 	%rd50, %rd70, 2;
	setp.ge.u64 	%p9, %rd50, %rd32;
	mov.f32 	%f88, 0f00000000;
	@%p9 bra 	$L__BB0_16;
	ld.global.f32 	%f88, [%rd71+4];
$L__BB0_16:
	ld.const.f32 	%f63, [%rd69+4];
	fma.rn.f32 	%f19, %f88, %f63, %f16;
	st.global.f32 	[%rd3], %f19;
	add.s64 	%rd51, %rd70, 3;
	setp.ge.u64 	%p10, %rd51, %rd32;
	mov.f32 	%f89, 0f00000000;
	@%p10 bra 	$L__BB0_18;
	ld.global.f32 	%f89, [%rd71+8];
$L__BB0_18:
	ld.const.f32 	%f65, [%rd69+8];
	fma.rn.f32 	%f22, %f89, %f65, %f19;
	st.global.f32 	[%rd3], %f22;
	add.s64 	%rd52, %rd70, 4;
	setp.ge.u64 	%p11, %rd52, %rd32;
	mov.f32 	%f90, 0f00000000;
	@%p11 bra 	$L__BB0_20;
	ld.global.f32 	%f90, [%rd71+12];
$L__BB0_20:
	ld.const.f32 	%f66, [%rd69+12];
	fma.rn.f32 	%f91, %f90, %f66, %f22;
	st.global.f32 	[%rd3], %f91;
	add.s64 	%rd72, %rd72, -8;
	add.s64 	%rd71, %rd71, 32;
	add.s64 	%rd70, %rd70, 8;
	add.s64 	%rd69, %rd69, 32;
	setp.ne.s64 	%p12, %rd72, 0;
	@%p12 bra 	$L__BB0_4;
$L__BB0_21:
	setp.eq.s64 	%p13, %rd6, 0;
	@%p13 bra 	$L__BB0_43;
	and.b64  	%rd19, %rd33, 3;
	setp.lt.u64 	%p14, %rd6, 4;
	@%p14 bra 	$L__BB0_32;
	add.s64 	%rd20, %rd5, %rd74;
	setp.ge.u64 	%p15, %rd20, %rd32;
	shl.b64 	%rd53, %rd20, 2;
	add.s64 	%rd21, %rd1, %rd53;
	mov.f32 	%f92, 0f00000000;
	@%p15 bra 	$L__BB0_25;
	ld.global.f32 	%f92, [%rd21];
$L__BB0_25:
	shl.b64 	%rd54, %rd74, 2;
	mov.u64 	%rd55, cKernel;
	add.s64 	%rd22, %rd55, %rd54;
	ld.const.f32 	%f69, [%rd22];
	fma.rn.f32 	%f29, %f92, %f69, %f91;
	st.global.f32 	[%rd3], %f29;
	add.s64 	%rd56, %rd20, 1;
	setp.ge.u64 	%p16, %rd56, %rd32;
	mov.f32 	%f93, 0f00000000;
	@%p16 bra 	$L__BB0_27;
	ld.global.f32 	%f93, [%rd21+4];
$L__BB0_27:
	ld.const.f32 	%f71, [%rd22+4];
	fma.rn.f32 	%f32, %f93, %f71, %f29;
	st.global.f32 	[%rd3], %f32;
	add.s64 	%rd57, %rd20, 2;
	setp.ge.u64 	%p17, %rd57, %rd32;
	mov.f32 	%f94, 0f00000000;
	@%p17 bra 	$L__BB0_29;
	ld.global.f32 	%f94, [%rd21+8];
$L__BB0_29:
	ld.const.f32 	%f73, [%rd22+8];
	fma.rn.f32 	%f35, %f94, %f73, %f32;
	st.global.f32 	[%rd3], %f35;
	add.s64 	%rd58, %rd20, 3;
	setp.ge.u64 	%p18, %rd58, %rd32;
	mov.f32 	%f95, 0f00000000;
	@%p18 bra 	$L__BB0_31;
	ld.global.f32 	%f95, [%rd21+12];
$L__BB0_31:
	ld.const.f32 	%f74, [%rd22+12];
	fma.rn.f32 	%f91, %f95, %f74, %f35;
	st.global.f32 	[%rd3], %f91;
	add.s64 	%rd74, %rd74, 4;
$L__BB0_32:
	setp.eq.s64 	%p19, %rd19, 0;
	@%p19 bra 	$L__BB0_43;
	setp.eq.s64 	%p20, %rd19, 1;
	@%p20 bra 	$L__BB0_39;
	add.s64 	%rd25, %rd5, %rd74;
	setp.ge.u64 	%p21, %rd25, %rd32;
	shl.b64 	%rd59, %rd25, 2;
	add.s64 	%rd26, %rd1, %rd59;
	mov.f32 	%f97, 0f00000000;
	@%p21 bra 	$L__BB0_36;
	ld.global.f32 	%f97, [%rd26];
$L__BB0_36:
	shl.b64 	%rd60, %rd74, 2;
	mov.u64 	%rd61, cKernel;
	add.s64 	%rd27, %rd61, %rd60;
	ld.const.f32 	%f77, [%rd27];
	fma.rn.f32 	%f42, %f97, %f77, %f91;
	st.global.f32 	[%rd3], %f42;
	add.s64 	%rd62, %rd25, 1;
	setp.ge.u64 	%p22, %rd62, %rd32;
	mov.f32 	%f98, 0f00000000;
	@%p22 bra 	$L__BB0_38;
	ld.global.f32 	%f98, [%rd26+4];
$L__BB0_38:
	ld.const.f32 	%f78, [%rd27+4];
	fma.rn.f32 	%f91, %f98, %f78, %f42;
	st.global.f32 	[%rd3], %f91;
	add.s64 	%rd74, %rd74, 2;
$L__BB0_39:
	and.b64  	%rd63, %rd33, 1;
	setp.eq.b64 	%p23, %rd63, 1;
	not.pred 	%p24, %p23;
	@%p24 bra 	$L__BB0_43;
	add.s64 	%rd30, %rd5, %rd74;
	setp.ge.u64 	%p25, %rd30, %rd32;
	mov.f32 	%f100, 0f00000000;
	@%p25 bra 	$L__BB0_42;
	shl.b64 	%rd64, %rd30, 2;
	add.s64 	%rd65, %rd1, %rd64;
	ld.global.f32 	%f100, [%rd65];
$L__BB0_42:
	shl.b64 	%rd66, %rd74, 2;
	mov.u64 	%rd67, cKernel;
	add.s64 	%rd68, %rd67, %rd66;
	ld.const.f32 	%f80, [%rd68];
	fma.rn.f32 	%f81, %f100, %f80, %f91;
	st.global.f32 	[%rd3], %f81;
$L__BB0_43:
	ret;

}


// ===== COMPILED SASS (sm_100) =====

	.target	sm_100

	.elftype	@"ET_EXEC"


//--------------------- .note.nv.tkinfo           --------------------------
	.section	.note.nv.tkinfo,"",@"SHT_NOTE"
	.sectionflags	@"SHF_NOTE_NV_TKINFO"
	.tkinfo
        /*0018*/ 	.word	0x00000002
        /*0030*/ 	.string	""
        /*0030*/ 	.string	"ptxas"
        /*0030*/ 	.string	"Cuda compilation tools, release 13.0, V13.0.88"
        /*0030*/ 	.string	"Build cuda_13.0.r13.0/compiler.36424714_0"
        /*0030*/ 	.string	"-arch sm_100 -m 64 "



//--------------------- .note.nv.cuinfo           --------------------------
	.section	.note.nv.cuinfo,"",@"SHT_NOTE"
	.sectionflags	@"SHF_NOTE_NV_CUINFO"
        /*0018*/ 	.short	0x0002
        /*001a*/ 	.short	0x0064
        /*001c*/ 	.short	0x0082
	.zero		2


//--------------------- .nv.info                  --------------------------
	.section	.nv.info,"",@"SHT_CUDA_INFO"
	.align	4


	//----- nvinfo : EIATTR_REGCOUNT
	.align		4
        /*0000*/ 	.byte	0x04, 0x2f
        /*0002*/ 	.short	(.L_2 - .L_1)
	.align		4
.L_1:
        /*0004*/ 	.word	index@(_Z10ConvKernelPKfPfmm)
        /*0008*/ 	.word	0x00000012


	//----- nvinfo : EIATTR_FRAME_SIZE
	.align		4
.L_2:
        /*000c*/ 	.byte	0x04, 0x11
        /*000e*/ 	.short	(.L_4 - .L_3)
	.align		4
.L_3:
        /*0010*/ 	.word	index@(_Z10ConvKernelPKfPfmm)
        /*0014*/ 	.word	0x00000000


	//----- nvinfo : EIATTR_MIN_STACK_SIZE
	.align		4
.L_4:
        /*0018*/ 	.byte	0x04, 0x12
        /*001a*/ 	.short	(.L_6 - .L_5)
	.align		4
.L_5:
        /*001c*/ 	.word	index@(_Z10ConvKernelPKfPfmm)
        /*0020*/ 	.word	0x00000000
.L_6:


//--------------------- .nv.compat                --------------------------
	.section	.nv.compat,"",@"SHT_CUDA_COMPAT_INFO"
	.align	4
        /*0000*/ 	.byte	0x02, 0x09, 0x00, 0x00, 0x02, 0x02, 0x01, 0x00, 0x02, 0x05, 0x05, 0x00, 0x03, 0x07, 0x01, 0x01
        /*0010*/ 	.byte	0x02, 0x03, 0x00, 0x00, 0x02, 0x06, 0x01, 0x00, 0x04, 0x0b, 0x08, 0x00, 0x09, 0x00, 0x00, 0x00
        /*0020*/ 	.byte	0x00, 0x00, 0x00, 0x00


//--------------------- .nv.info._Z10ConvKernelPKfPfmm --------------------------
	.section	.nv.info._Z10ConvKernelPKfPfmm,"",@"SHT_CUDA_INFO"
	.sectionflags	@""
	.align	4


	//----- nvinfo : EIATTR_CUDA_API_VERSION
	.align		4
        /*0000*/ 	.byte	0x04, 0x37
        /*0002*/ 	.short	(.L_8 - .L_7)
.L_7:
        /*0004*/ 	.word	0x00000082


	//----- nvinfo : EIATTR_KPARAM_INFO
	.align		4
.L_8:
        /*0008*/ 	.byte	0x04, 0x17
        /*000a*/ 	.short	(.L_10 - .L_9)
.L_9:
        /*000c*/ 	.word	0x00000000
        /*0010*/ 	.short	0x0003
        /*0012*/ 	.short	0x0018
        /*0014*/ 	.byte	0x00, 0xf0, 0x21, 0x00


	//----- nvinfo : EIATTR_KPARAM_INFO
	.align		4
.L_10:
        /*0018*/ 	.byte	0x04, 0x17
        /*001a*/ 	.short	(.L_12 - .L_11)
.L_11:
        /*001c*/ 	.word	0x00000000
        /*0020*/ 	.short	0x0002
        /*0022*/ 	.short	0x0010
        /*0024*/ 	.byte	0x00, 0xf0, 0x21, 0x00


	//----- nvinfo : EIATTR_KPARAM_INFO
	.align		4
.L_12:
        /*0028*/ 	.byte	0x04, 0x17
        /*002a*/ 	.short	(.L_14 - .L_13)
.L_13:
        /*002c*/ 	.word	0x00000000
        /*0030*/ 	.short	0x0001
        /*0032*/ 	.short	0x0008
        /*0034*/ 	.byte	0x00, 0xf5, 0x21, 0x00


	//----- nvinfo : EIATTR_KPARAM_INFO
	.align		4
.L_14:
        /*0038*/ 	.byte	0x04, 0x17
        /*003a*/ 	.short	(.L_16 - .L_15)
.L_15:
        /*003c*/ 	.word	0x00000000
        /*0040*/ 	.short	0x0000
        /*0042*/ 	.short	0x0000
        /*0044*/ 	.byte	0x00, 0xf5, 0x21, 0x00


	//----- nvinfo : EIATTR_SPARSE_MMA_MASK
	.align		4
.L_16:
        /*0048*/ 	.byte	0x03, 0x50
        /*004a*/ 	.short	0x0000


	//----- nvinfo : EIATTR_MAXREG_COUNT
	.align		4
        /*004c*/ 	.byte	0x03, 0x1b
        /*004e*/ 	.short	0x00ff


	//----- nvinfo : EIATTR_MERCURY_ISA_VERSION
	.align		4
        /*0050*/ 	.byte	0x03, 0x5f
        /*0052*/ 	.short	0x0101


	//----- nvinfo : EIATTR_VRC_CTA_INIT_COUNT
	.align		4
        /*0054*/ 	.byte	0x02, 0x4a
	.zero		1
	.zero		1


	//----- nvinfo : EIATTR_EXIT_INSTR_OFFSETS
	.align		4
        /*0058*/ 	.byte	0x04, 0x1c
        /*005a*/ 	.short	(.L_18 - .L_17)


	//   ....[0]....
.L_17:
        /*005c*/ 	.word	0x00000080


	//   ....[1]....
        /*0060*/ 	.word	0x00000130


	//   ....[2]....
        /*0064*/ 	.word	0x00000840


	//   ....[3]....
        /*0068*/ 	.word	0x00000b90


	//   ....[4]....
        /*006c*/ 	.word	0x00000db0


	//   ....[5]....
        /*0070*/ 	.word	0x00000ec0


	//----- nvinfo : EIATTR_CRS_STACK_SIZE
	.align		4
.L_18:
        /*0074*/ 	.byte	0x04, 0x1e
        /*0076*/ 	.short	(.L_20 - .L_19)
.L_19:
        /*0078*/ 	.word	0x00000000


	//----- nvinfo : EIATTR_CBANK_PARAM_SIZE
	.align		4
.L_20:
        /*007c*/ 	.byte	0x03, 0x19
        /*007e*/ 	.short	0x0020


	//----- nvinfo : EIATTR_PARAM_CBANK
	.align		4
        /*0080*/ 	.byte	0x04, 0x0a
        /*0082*/ 	.short	(.L_22 - .L_21)
	.align		4
.L_21:
        /*0084*/ 	.word	index@(.nv.constant0._Z10ConvKernelPKfPfmm)
        /*0088*/ 	.short	0x0380
        /*008a*/ 	.short	0x0020


	//----- nvinfo : EIATTR_SW_WAR
	.align		4
.L_22:
        /*008c*/ 	.byte	0x04, 0x36
        /*008e*/ 	.short	(.L_24 - .L_23)
.L_23:
        /*0090*/ 	.word	0x00000008
.L_24:


//--------------------- .nv.callgraph             --------------------------
	.section	.nv.callgraph,"",@"SHT_CUDA_CALLGRAPH"
	.align	4
	.sectionentsize	8
	.align		4
        /*0000*/ 	.word	0x00000000
	.align		4
        /*0004*/ 	.word	0xffffffff
	.align		4
        /*0008*/ 	.word	0x00000000
	.align		4
        /*000c*/ 	.word	0xfffffffe
	.align		4
        /*0010*/ 	.word	0x00000000
	.align		4
        /*0014*/ 	.word	0xfffffffd
	.align		4
        /*0018*/ 	.word	0x00000000
	.align		4
        /*001c*/ 	.word	0xfffffffc


//--------------------- .nv.constant3             --------------------------
	.section	.nv.constant3,"a",@progbits
	.align	4
.nv.constant3:
	.type		cKernel,@object
	.size		cKernel,(.L_0 - cKernel)
cKernel:
	.zero		32768
.L_0:


//--------------------- .text._Z10ConvKernelPKfPfmm --------------------------
	.section	.text._Z10ConvKernelPKfPfmm,"ax",@progbits
	.align	128
        .global         _Z10ConvKernelPKfPfmm
        .type           _Z10ConvKernelPKfPfmm,@function
        .size           _Z10ConvKernelPKfPfmm,(.L_x_11 - _Z10ConvKernelPKfPfmm)
        .other          _Z10ConvKernelPKfPfmm,@"STO_CUDA_ENTRY STV_DEFAULT"
_Z10ConvKernelPKfPfmm:
.text._Z10ConvKernelPKfPfmm:
[----:B------:R-:W-:Y:S01]  /*0000*/  LDC R1, c[0x0][0x37c] ;  /* 0x0000df00ff017b82 */ /* 0x000fe20000000800 */
[----:B------:R-:W0:Y:S07]  /*0010*/  S2R R3, SR_TID.X ;  /* 0x0000000000037919 */ /* 0x000e2e0000002100 */
[----:B------:R-:W0:Y:S01]  /*0020*/  S2UR UR4, SR_CTAID.X ;  /* 0x00000000000479c3 */ /* 0x000e220000002500 */
[----:B------:R-:W1:Y:S07]  /*0030*/  LDCU.64 UR8, c[0x0][0x390] ;  /* 0x00007200ff0877ac */ /* 0x000e6e0008000a00 */
[----:B------:R-:W0:Y:S02]  /*0040*/  LDC R0, c[0x0][0x360] ;  /* 0x0000d800ff007b82 */ /* 0x000e240000000800 */
[----:B0-----:R-:W-:-:S05]  /*0050*/  IMAD R0, R0, UR4, R3 ;  /* 0x0000000400007c24 */ /* 0x001fca000f8e0203 */
[----:B-1----:R-:W-:-:S04]  /*0060*/  ISETP.GE.U32.AND P0, PT, R0, UR8, PT ;  /* 0x0000000800007c0c */ /* 0x002fc8000bf06070 */
[----:B------:R-:W-:-:S13]  /*0070*/  ISETP.GE.U32.AND.EX P0, PT, RZ, UR9, PT, P0 ;  /* 0x00000009ff007c0c */ /* 0x000fda000bf06100 */
[----:B------:R-:W-:Y:S05]  /*0080*/  @P0 EXIT ;  /* 0x000000000000094d */ /* 0x000fea0003800000 */
[----:B------:R-:W0:Y:S01]  /*0090*/  LDCU.64 UR10, c[0x0][0x398] ;  /* 0x00007300ff0a77ac */ /* 0x000e220008000a00 */
[----:B------:R-:W-:Y:S01]  /*00a0*/  IMAD.SHL.U32 R5, R0, 0x4, RZ ;  /* 0x0000000400057824 */ /* 0x000fe200078e00ff */
[----:B------:R-:W-:Y:S01]  /*00b0*/  SHF.R.U32.HI R4, RZ, 0x1e, R0 ;  /* 0x0000001eff047819 */ /* 0x000fe20000011600 */
[----:B------:R-:W1:Y:S01]  /*00c0*/  LDCU.64 UR4, c[0x0][0x388] ;  /* 0x00007100ff0477ac */ /* 0x000e620008000a00 */
[----:B------:R-:W2:Y:S01]  /*00d0*/  LDCU.64 UR12, c[0x0][0x358] ;  /* 0x00006b00ff0c77ac */ /* 0x000ea20008000a00 */
[----:B0-----:R-:W-:-:S04]  /*00e0*/  ISETP.NE.U32.AND P0, PT, RZ, UR10, PT ;  /* 0x0000000aff007c0c */ /* 0x001fc8000bf05070 */
[----:B------:R-:W-:Y:S02]  /*00f0*/  ISETP.NE.AND.EX P0, PT, RZ, UR11, PT, P0 ;  /* 0x0000000bff007c0c */ /* 0x000fe4000bf05300 */
[----:B-1----:R-:W-:-:S04]  /*0100*/  IADD3 R2, P1, PT, R5, UR4, RZ ;  /* 0x0000000405027c10 */ /* 0x002fc8000ff3e0ff */
[----:B------:R-:W-:-:S05]  /*0110*/  IADD3.X R3, PT, PT, R4, UR5, RZ, P1, !PT ;  /* 0x0000000504037c10 */ /* 0x000fca0008ffe4ff */
[----:B--2---:R0:W-:Y:S02]  /*0120*/  STG.E desc[UR12][R2.64], RZ ;  /* 0x000000ff02007986 */ /* 0x0041e4000c10190c */
[----:B------:R-:W-:Y:S05]  /*0130*/  @!P0 EXIT ;  /* 0x000000000000894d */ /* 0x000fea0003800000 */
[----:B------:R-:W-:Y:S01]  /*0140*/  UIADD3 UR6, UP0, UPT, UR10, -0x1, URZ ;  /* 0xffffffff0a067890 */ /* 0x000fe2000ff1e0ff */
[----:B------:R-:W-:Y:S01]  /*0150*/  IMAD.MOV.U32 R9, RZ, RZ, RZ ;  /* 0x000000ffff097224 */ /* 0x000fe200078e00ff */
[----:B------:R-:W-:Y:S02]  /*0160*/  ULOP3.LUT UR14, UR10, 0x7, URZ, 0xc0, !UPT ;  /* 0x000000070a0e7892 */ /* 0x000fe4000f8ec0ff */
[----:B------:R-:W-:Y:S02]  /*0170*/  UIADD3.X UR7, UPT, UPT, UR11, -0x1, URZ, UP0, !UPT ;  /* 0xffffffff0b077890 */ /* 0x000fe400087fe4ff */
[----:B------:R-:W-:Y:S02]  /*0180*/  UISETP.GE.U32.AND UP0, UPT, UR10, 0x8, UPT ;  /* 0x000000080a00788c */ /* 0x000fe4000bf06070 */
[----:B------:R-:W-:Y:S02]  /*0190*/  USHF.R.U64 UR6, UR6, 0x1, UR7 ;  /* 0x0000000106067899 */ /* 0x000fe40008001207 */
[----:B------:R-:W-:-:S02]  /*01a0*/  UISETP.GE.U32.AND.EX UP0, UPT, UR11, URZ, UPT, UP0 ;  /* 0x000000ff0b00728c */ /* 0x000fc4000bf06100 */
[----:B------:R-:W-:Y:S02]  /*01b0*/  USHF.R.U32.HI UR7, URZ, 0x1, UR7 ;  /* 0x00000001ff077899 */ /* 0x000fe40008011607 */
[----:B------:R-:W-:Y:S01]  /*01c0*/  IADD3 R0, P0, PT, R0, -UR6, RZ ;  /* 0x8000000600007c10 */ /* 0x000fe2000ff1e0ff */
[----:B------:R-:W-:Y:S01]  /*01d0*/  UMOV UR4, URZ ;  /* 0x000000ff00047c82 */ /* 0x000fe20008000000 */
[----:B------:R-:W-:-:S03]  /*01e0*/  UMOV UR5, URZ ;  /* 0x000000ff00057c82 */ /* 0x000fc60008000000 */
[----:B------:R-:W-:Y:S01]  /*01f0*/  IMAD.X R6, RZ, RZ, ~UR7, P0 ;  /* 0x80000007ff067e24 */ /* 0x000fe200080e06ff */
[----:B------:R-:W-:Y:S07]  /*0200*/  BRA.U !UP0, `(.L_x_0) ;  /* 0x0000000508847547 */ /* 0x000fee000b800000 */
[----:B------:R-:W1:Y:S01]  /*0210*/  LDC.64 R8, c[0x0][0x380] ;  /* 0x0000e000ff087b82 */ /* 0x000e620000000a00 */
[----:B------:R-:W-:Y:S01]  /*0220*/  USHF.L.U32 UR4, UR6, 0x2, URZ ;  /* 0x0000000206047899 */ /* 0x000fe200080006ff */
[----:B------:R-:W-:Y:S01]  /*0230*/  IADD3 R7, P3, PT, R0, 0x3, RZ ;  /* 0x0000000300077810 */ /* 0x000fe20007f7e0ff */
[----:B------:R-:W2:Y:S01]  /*0240*/  LDCU UR5, c[0x0][0x39c] ;  /* 0x00007380ff0577ac */ /* 0x000ea20008000800 */
[----:B------:R-:W-:Y:S01]  /*0250*/  USHF.L.U64.HI UR6, UR6, 0x2, UR7 ;  /* 0x0000000206067899 */ /* 0x000fe20008010207 */
[----:B------:R-:W3:Y:S01]  /*0260*/  LDCU.64 UR8, c[0x0][0x390] ;  /* 0x00007200ff0877ac */ /* 0x000ee20008000a00 */
[----:B------:R-:W-:Y:S01]  /*0270*/  UMOV UR11, 0x10 ;  /* 0x00000010000b7882 */ /* 0x000fe20000000000 */
[----:B--2---:R-:W-:Y:S01]  /*0280*/  UMOV UR7, UR5 ;  /* 0x0000000500077c82 */ /* 0x004fe20008000000 */
[----:B-1----:R-:W-:Y:S01]  /*0290*/  IADD3 R5, P0, P1, R5, -UR4, R8 ;  /* 0x8000000405057c10 */ /* 0x002fe2000f91e008 */
[----:B------:R-:W-:Y:S01]  /*02a0*/  ULOP3.LUT UR4, UR10, 0xfffffff8, URZ, 0xc0, !UPT ;  /* 0xfffffff80a047892 */ /* 0x000fe2000f8ec0ff */
[----:B------:R-:W-:-:S02]  /*02b0*/  IMAD.X R8, RZ, RZ, R6, P3 ;  /* 0x000000ffff087224 */ /* 0x000fc400018e0606 */
[----:B------:R-:W-:Y:S02]  /*02c0*/  IADD3 R11, P2, PT, R5, 0x10, RZ ;  /* 0x00000010050b7810 */ /* 0x000fe40007f5e0ff */
[----:B------:R-:W-:Y:S01]  /*02d0*/  IADD3.X R4, PT, PT, R4, ~UR6, R9, P0, P1 ;  /* 0x8000000604047c10 */ /* 0x000fe200087e2409 */
[----:B------:R-:W-:Y:S01]  /*02e0*/  IMAD.MOV.U32 R9, RZ, RZ, RZ ;  /* 0x000000ffff097224 */ /* 0x000fe200078e00ff */
[----:B------:R-:W-:-:S03]  /*02f0*/  UMOV UR6, UR4 ;  /* 0x0000000400067c82 */ /* 0x000fc60008000000 */
[----:B---3--:R-:W-:-:S07]  /*0300*/  IMAD.X R5, RZ, RZ, R4, P2 ;  /* 0x000000ffff057224 */ /* 0x008fce00010e0604 */
.L_x_1:
[----:B------:R-:W-:Y:S01]  /*0310*/  IADD3 R4, P1, PT, R7, -0x3, RZ ;  /* 0xfffffffd07047810 */ /* 0x000fe20007f3e0ff */
[----:B-1----:R-:W-:-:S03]  /*0320*/  IMAD.MOV.U32 R10, RZ, RZ, RZ ;  /* 0x000000ffff0a7224 */ /* 0x002fc600078e00ff */
[----:B------:R-:W-:Y:S02]  /*0330*/  ISETP.GE.U32.AND P0, PT, R4, UR8, PT ;  /* 0x0000000804007c0c */ /* 0x000fe4000bf06070 */
[----:B------:R-:W-:-:S04]  /*0340*/  IADD3.X R4, PT, PT, R8, -0x1, RZ, P1, !PT ;  /* 0xffffffff08047810 */ /* 0x000fc80000ffe4ff */
[----:B------:R-:W-:Y:S01]  /*0350*/  ISETP.GE.U32.AND.EX P0, PT, R4, UR9, PT, P0 ;  /* 0x0000000904007c0c */ /* 0x000fe2000bf06100 */
[----:B------:R-:W-:-:S12]  /*0360*/  IMAD.MOV.U32 R4, RZ, RZ, R11 ;  /* 0x000000ffff047224 */ /* 0x000fd800078e000b */
[----:B------:R-:W2:Y:S01]  /*0370*/  @!P0 LDG.E R10, desc[UR12][R4.64+-0x10] ;  /* 0xfffff00c040a8981 */ /* 0x000ea2000c1e1900 */
[----:B------:R-:W2:Y:S01]  /*0380*/  LDCU UR10, c[0x3][UR11+-0x10] ;  /* 0x00fffe000b0a77ac */ /* 0x000ea20008000800 */
[----:B------:R-:W-:-:S04]  /*0390*/  IADD3 R11, P1, PT, R7, -0x2, RZ ;  /* 0xfffffffe070b7810 */ /* 0x000fc80007f3e0ff */
[----:B------:R-:W-:Y:S02]  /*03a0*/  ISETP.GE.U32.AND P0, PT, R11, UR8, PT ;  /* 0x000000080b007c0c */ /* 0x000fe4000bf06070 */
[----:B------:R-:W-:-:S04]  /*03b0*/  IADD3.X R11, PT, PT, R8, -0x1, RZ, P1, !PT ;  /* 0xffffffff080b7810 */ /* 0x000fc80000ffe4ff */
[----:B------:R-:W-:Y:S01]  /*03c0*/  ISETP.GE.U32.AND.EX P0, PT, R11, UR9, PT, P0 ;  /* 0x000000090b007c0c */ /* 0x000fe2000bf06100 */
[----:B--2---:R-:W-:Y:S01]  /*03d0*/  FFMA R12, R10, UR10, R9 ;  /* 0x0000000a0a0c7c23 */ /* 0x004fe20008000009 */
[----:B------:R-:W-:-:S04]  /*03e0*/  IMAD.MOV.U32 R9, RZ, RZ, RZ ;  /* 0x000000ffff097224 */ /* 0x000fc800078e00ff */
[----:B------:R1:W-:Y:S07]  /*03f0*/  STG.E desc[UR12][R2.64], R12 ;  /* 0x0000000c02007986 */ /* 0x0003ee000c10190c */
        /* <DEDUP_REMOVED lines=9> */
[----:B------:R-:W1:Y:S01]  /*0490*/  @!P0 LDG.E R9, desc[UR12][R4.64+-0x8] ;  /* 0xfffff80c04098981 */ /* 0x000e62000c1e1900 */
[----:B------:R-:W1:Y:S01]  /*04a0*/  LDCU UR10, c[0x3][UR11+-0x8] ;  /* 0x00ffff000b0a77ac */ /* 0x000e620008000800 */
[----:B------:R-:W-:-:S04]  /*04b0*/  ISETP.GE.U32.AND P0, PT, R7, UR8, PT ;  /* 0x0000000807007c0c */ /* 0x000fc8000bf06070 */
[----:B------:R-:W-:Y:S02]  /*04c0*/  ISETP.GE.U32.AND.EX P0, PT, R8, UR9, PT, P0 ;  /* 0x0000000908007c0c */ /* 0x000fe4000bf06100 */
[----:B------:R-:W-:Y:S01]  /*04d0*/  IADD3 R10, P1, PT, R7, 0x1, RZ ;  /* 0x00000001070a7810 */ /* 0x000fe20007f3e0ff */
[----:B-1----:R-:W-:Y:S01]  /*04e0*/  FFMA R12, R9, UR10, R14 ;  /* 0x0000000a090c7c23 */ /* 0x002fe2000800000e */
[----:B------:R-:W-:-:S04]  /*04f0*/  IMAD.MOV.U32 R9, RZ, RZ, RZ ;  /* 0x000000ffff097224 */ /* 0x000fc800078e00ff */
[----:B------:R1:W-:Y:S05]  /*0500*/  STG.E desc[UR12][R2.64], R12 ;  /* 0x0000000c02007986 */ /* 0x0003ea000c10190c */
[----:B------:R-:W2:Y:S01]  /*0510*/  @!P0 LDG.E R9, desc[UR12][R4.64+-0x4] ;  /* 0xfffffc0c04098981 */ /* 0x000ea2000c1e1900 */
[----:B------:R-:W2:Y:S01]  /*0520*/  LDCU UR10, c[0x3][UR11+-0x4] ;  /* 0x00ffff800b0a77ac */ /* 0x000ea20008000800 */
[----:B------:R-:W-:Y:S01]  /*0530*/  ISETP.GE.U32.AND P0, PT, R10, UR8, PT ;  /* 0x000000080a007c0c */ /* 0x000fe2000bf06070 */
[----:B------:R-:W-:-:S05]  /*0540*/  IMAD.X R10, RZ, RZ, R8, P1 ;  /* 0x000000ffff0a7224 */ /* 0x000fca00008e0608 */
[----:B------:R-:W-:Y:S01]  /*0550*/  ISETP.GE.U32.AND.EX P0, PT, R10, UR9, PT, P0 ;  /* 0x000000090a007c0c */ /* 0x000fe2000bf06100 */
[----:B--2---:R-:W-:Y:S01]  /*0560*/  FFMA R14, R9, UR10, R12 ;  /* 0x0000000a090e7c23 */ /* 0x004fe2000800000c */
[----:B------:R-:W-:-:S04]  /*0570*/  IMAD.MOV.U32 R9, RZ, RZ, RZ ;  /* 0x000000ffff097224 */ /* 0x000fc800078e00ff */
[----:B------:R2:W-:Y:S07]  /*0580*/  STG.E desc[UR12][R2.64], R14 ;  /* 0x0000000e02007986 */ /* 0x0005ee000c10190c */
[----:B------:R-:W1:Y:S01]  /*0590*/  @!P0 LDG.E R9, desc[UR12][R4.64] ;  /* 0x0000000c04098981 */ /* 0x000e62000c1e1900 */
[----:B------:R-:W1:Y:S01]  /*05a0*/  LDCU UR10, c[0x3][UR11] ;  /* 0x00c000000b0a77ac */ /* 0x000e620008000800 */
[----:B------:R-:W-:-:S04]  /*05b0*/  IADD3 R10, P1, PT, R7, 0x2, RZ ;  /* 0x00000002070a7810 */ /* 0x000fc80007f3e0ff */
[----:B------:R-:W-:Y:S01]  /*05c0*/  ISETP.GE.U32.AND P0, PT, R10, UR8, PT ;  /* 0x000000080a007c0c */ /* 0x000fe2000bf06070 */
[----:B------:R-:W-:-:S05]  /*05d0*/  IMAD.X R10, RZ, RZ, R8, P1 ;  /* 0x000000ffff0a7224 */ /* 0x000fca00008e0608 */
[----:B------:R-:W-:Y:S01]  /*05e0*/  ISETP.GE.U32.AND.EX P0, PT, R10, UR9, PT, P0 ;  /* 0x000000090a007c0c */ /* 0x000fe2000bf06100 */
[----:B-1----:R-:W-:Y:S01]  /*05f0*/  FFMA R12, R9, UR10, R14 ;  /* 0x0000000a090c7c23 */ /* 0x002fe2000800000e */
[----:B------:R-:W-:-:S04]  /*0600*/  IMAD.MOV.U32 R9, RZ, RZ, RZ ;  /* 0x000000ffff097224 */ /* 0x000fc800078e00ff */
[----:B------:R1:W-:Y:S07]  /*0610*/  STG.E desc[UR12][R2.64], R12 ;  /* 0x0000000c02007986 */ /* 0x0003ee000c10190c */
[----:B------:R-:W2:Y:S01]  /*0620*/  @!P0 LDG.E R9, desc[UR12][R4.64+0x4] ;  /* 0x0000040c04098981 */ /* 0x000ea2000c1e1900 */
[----:B------:R-:W2:Y:S01]  /*0630*/  LDCU UR10, c[0x3][UR11+0x4] ;  /* 0x00c000800b0a77ac */ /* 0x000ea20008000800 */
[----:B------:R-:W-:-:S04]  /*0640*/  IADD3 R10, P1, PT, R7, 0x3, RZ ;  /* 0x00000003070a7810 */ /* 0x000fc80007f3e0ff */
[----:B------:R-:W-:Y:S01]  /*0650*/  ISETP.GE.U32.AND P0, PT, R10, UR8, PT ;  /* 0x000000080a007c0c */ /* 0x000fe2000bf06070 */
[----:B------:R-:W-:-:S05]  /*0660*/  IMAD.X R10, RZ, RZ, R8, P1 ;  /* 0x000000ffff0a7224 */ /* 0x000fca00008e0608 */
[----:B------:R-:W-:Y:S01]  /*0670*/  ISETP.GE.U32.AND.EX P0, PT, R10, UR9, PT, P0 ;  /* 0x000000090a007c0c */ /* 0x000fe2000bf06100 */
[----:B--2---:R-:W-:Y:S01]  /*0680*/  FFMA R14, R9, UR10, R12 ;  /* 0x0000000a090e7c23 */ /* 0x004fe2000800000c */
        /* <DEDUP_REMOVED lines=11> */
[----:B------:R2:W3:Y:S01]  /*0740*/  @!P0 LDG.E R9, desc[UR12][R4.64+0xc] ;  /* 0x00000c0c04098981 */ /* 0x0004e2000c1e1900 */
[----:B------:R-:W3:Y:S01]  /*0750*/  LDCU UR10, c[0x3][UR11+0xc] ;  /* 0x00c001800b0a77ac */ /* 0x000ee20008000800 */
[----:B------:R-:W-:Y:S02]  /*0760*/  IADD3 R11, P0, PT, R4, 0x20, RZ ;  /* 0x00000020040b7810 */ /* 0x000fe40007f1e0ff */
[----:B------:R-:W-:Y:S01]  /*0770*/  IADD3 R7, P1, PT, R7, 0x8, RZ ;  /* 0x0000000807077810 */ /* 0x000fe20007f3e0ff */
[----:B------:R-:W-:-:S02]  /*0780*/  UIADD3 UR6, UP0, UPT, UR6, -0x8, URZ ;  /* 0xfffffff806067890 */ /* 0x000fc4000ff1e0ff */
[----:B------:R-:W-:Y:S02]  /*0790*/  UIADD3 UR11, UPT, UPT, UR11, 0x20, URZ ;  /* 0x000000200b0b7890 */ /* 0x000fe4000fffe0ff */
[----:B------:R-:W-:Y:S01]  /*07a0*/  UIADD3.X UR7, UPT, UPT, UR7, -0x1, URZ, UP0, !UPT ;  /* 0xffffffff07077890 */ /* 0x000fe200087fe4ff */
[----:B--2---:R-:W-:Y:S01]  /*07b0*/  IMAD.X R5, RZ, RZ, R5, P0 ;  /* 0x000000ffff057224 */ /* 0x004fe200000e0605 */
[----:B------:R-:W-:Y:S01]  /*07c0*/  UISETP.NE.U32.AND UP0, UPT, UR6, URZ, UPT ;  /* 0x000000ff0600728c */ /* 0x000fe2000bf05070 */
[----:B------:R-:W-:-:S03]  /*07d0*/  IMAD.X R8, RZ, RZ, R8, P1 ;  /* 0x000000ffff087224 */ /* 0x000fc600008e0608 */
[----:B------:R-:W-:Y:S01]  /*07e0*/  UISETP.NE.AND.EX UP0, UPT, UR7, URZ, UPT, UP0 ;  /* 0x000000ff0700728c */ /* 0x000fe2000bf05300 */
[----:B---3--:R-:W-:-:S05]  /*07f0*/  FFMA R9, R9, UR10, R10 ;  /* 0x0000000a09097c23 */ /* 0x008fca000800000a */
[----:B------:R1:W-:Y:S03]  /*0800*/  STG.E desc[UR12][R2.64], R9 ;  /* 0x0000000902007986 */ /* 0x0003e6000c10190c */
[----:B------:R-:W-:Y:S05]  /*0810*/  BRA.U UP0, `(.L_x_1) ;  /* 0xfffffff900bc7547 */ /* 0x000fea000b83ffff */
.L_x_0:
[----:B------:R-:W-:-:S04]  /*0820*/  ISETP.NE.U32.AND P0, PT, RZ, UR14, PT ;  /* 0x0000000eff007c0c */ /* 0x000fc8000bf05070 */
[----:B------:R-:W-:-:S13]  /*0830*/  ISETP.NE.AND.EX P0, PT, RZ, RZ, PT, P0 ;  /* 0x000000ffff00720c */ /* 0x000fda0003f05300 */
[----:B------:R-:W-:Y:S05]  /*0840*/  @!P0 EXIT ;  /* 0x000000000000894d */ /* 0x000fea0003800000 */
[----:B------:R-:W1:Y:S01]  /*0850*/  LDC R7, c[0x0][0x398] ;  /* 0x0000e600ff077b82 */ /* 0x000e620000000800 */
[----:B------:R-:W-:-:S04]  /*0860*/  UISETP.GE.U32.AND UP0, UPT, UR14, 0x4, UPT ;  /* 0x000000040e00788c */ /* 0x000fc8000bf06070 */
[----:B------:R-:W-:Y:S01]  /*0870*/  UISETP.GE.U32.AND.EX UP0, UPT, URZ, URZ, UPT, UP0 ;  /* 0x000000ffff00728c */ /* 0x000fe2000bf06100 */
[----:B-1----:R-:W-:-:S08]  /*0880*/  LOP3.LUT R14, R7, 0x3, RZ, 0xc0, !PT ;  /* 0x00000003070e7812 */ /* 0x002fd000078ec0ff */
[----:B------:R-:W-:Y:S05]  /*0890*/  BRA.U !UP0, `(.L_x_2) ;  /* 0x0000000108b47547 */ /* 0x000fea000b800000 */
[----:B------:R-:W1:Y:S01]  /*08a0*/  LDCU.64 UR6, c[0x0][0x380] ;  /* 0x00007000ff0677ac */ /* 0x000e620008000a00 */
[----:B------:R-:W-:Y:S01]  /*08b0*/  IADD3 R11, P1, PT, R0, UR4, RZ ;  /* 0x00000004000b7c10 */ /* 0x000fe2000ff3e0ff */
[----:B------:R-:W-:-:S03]  /*08c0*/  IMAD.MOV.U32 R8, RZ, RZ, RZ ;  /* 0x000000ffff087224 */ /* 0x000fc600078e00ff */
[----:B------:R-:W-:Y:S02]  /*08d0*/  ISETP.GE.U32.AND P0, PT, R11, UR8, PT ;  /* 0x000000080b007c0c */ /* 0x000fe4000bf06070 */
[----:B------:R-:W-:-:S04]  /*08e0*/  IADD3.X R12, PT, PT, R6, UR5, RZ, P1, !PT ;  /* 0x00000005060c7c10 */ /* 0x000fc80008ffe4ff */
[----:B------:R-:W-:Y:S02]  /*08f0*/  ISETP.GE.U32.AND.EX P0, PT, R12, UR9, PT, P0 ;  /* 0x000000090c007c0c */ /* 0x000fe4000bf06100 */
[----:B-1----:R-:W-:-:S04]  /*0900*/  LEA R4, P1, R11, UR6, 0x2 ;  /* 0x000000060b047c11 */ /* 0x002fc8000f8210ff */
[----:B------:R-:W-:-:S07]  /*0910*/  LEA.HI.X R5, R11, UR7, R12, 0x2, P1 ;  /* 0x000000070b057c11 */ /* 0x000fce00088f140c */
[----:B------:R-:W2:Y:S01]  /*0920*/  @!P0 LDG.E R8, desc[UR12][R4.64] ;  /* 0x0000000c04088981 */ /* 0x000ea2000c1e1900 */
[----:B------:R-:W-:Y:S01]  /*0930*/  USHF.L.U32 UR6, UR4, 0x2, URZ ;  /* 0x0000000204067899 */ /* 0x000fe200080006ff */
[----:B------:R-:W-:-:S04]  /*0940*/  IADD3 R10, P1, PT, R11, 0x1, RZ ;  /* 0x000000010b0a7810 */ /* 0x000fc80007f3e0ff */
[----:B------:R-:W-:Y:S01]  /*0950*/  ISETP.GE.U32.AND P0, PT, R10, UR8, PT ;  /* 0x000000080a007c0c */ /* 0x000fe2000bf06070 */
[----:B------:R-:W-:-:S05]  /*0960*/  IMAD.X R10, RZ, RZ, R12, P1 ;  /* 0x000000ffff0a7224 */ /* 0x000fca00008e060c */
[----:B------:R-:W-:Y:S01]  /*0970*/  ISETP.GE.U32.AND.EX P0, PT, R10, UR9, PT, P0 ;  /* 0x000000090a007c0c */ /* 0x000fe2000bf06100 */
[----:B------:R-:W2:Y:S02]  /*0980*/  LDCU UR7, c[0x3][UR6] ;  /* 0x00c00000060777ac */ /* 0x000ea40008000800 */
[----:B--2---:R-:W-:Y:S01]  /*0990*/  FFMA R13, R8, UR7, R9 ;  /* 0x00000007080d7c23 */ /* 0x004fe20008000009 */
[----:B------:R-:W-:-:S04]  /*09a0*/  IMAD.MOV.U32 R8, RZ, RZ, RZ ;  /* 0x000000ffff087224 */ /* 0x000fc800078e00ff */
[----:B------:R1:W-:Y:S05]  /*09b0*/  STG.E desc[UR12][R2.64], R13 ;  /* 0x0000000d02007986 */ /* 0x0003ea000c10190c */
        /* <DEDUP_REMOVED lines=11> */
[----:B------:R-:W-:Y:S01]  /*0a70*/  IADD3 R9, P1, PT, R11, 0x3, RZ ;  /* 0x000000030b097810 */ /* 0x000fe20007f3e0ff */
[----:B------:R-:W-:Y:S03]  /*0a80*/  BSSY.RECONVERGENT B0, `(.L_x_3) ;  /* 0x0000009000007945 */ /* 0x000fe60003800200 */
[----:B------:R-:W-:Y:S01]  /*0a90*/  ISETP.GE.U32.AND P0, PT, R9, UR8, PT ;  /* 0x0000000809007c0c */ /* 0x000fe2000bf06070 */
[----:B------:R-:W-:-:S05]  /*0aa0*/  IMAD.X R9, RZ, RZ, R12, P1 ;  /* 0x000000ffff097224 */ /* 0x000fca00008e060c */
[----:B------:R-:W-:Y:S01]  /*0ab0*/  ISETP.GE.U32.AND.EX P0, PT, R9, UR9, PT, P0 ;  /* 0x0000000909007c0c */ /* 0x000fe2000bf06100 */
[----:B------:R-:W-:Y:S02]  /*0ac0*/  IMAD.MOV.U32 R9, RZ, RZ, RZ ;  /* 0x000000ffff097224 */ /* 0x000fe400078e00ff */
[----:B--2---:R-:W-:-:S05]  /*0ad0*/  FFMA R8, R8, UR7, R15 ;  /* 0x0000000708087c23 */ /* 0x004fca000800000f */
[----:B------:R1:W-:Y:S05]  /*0ae0*/  STG.E desc[UR12][R2.64], R8 ;  /* 0x0000000802007986 */ /* 0x0003ea000c10190c */
[----:B------:R-:W-:Y:S05]  /*0af0*/  @P0 BRA `(.L_x_4) ;  /* 0x0000000000040947 */ /* 0x000fea0003800000 */
[----:B------:R2:W5:Y:S02]  /*0b00*/  LDG.E R9, desc[UR12][R4.64+0xc] ;  /* 0x00000c0c04097981 */ /* 0x000564000c1e1900 */
.L_x_4:
[----:B------:R-:W-:Y:S05]  /*0b10*/  BSYNC.RECONVERGENT B0 ;  /* 0x0000000000007941 */ /* 0x000fea0003800200 */
.L_x_3:
[----:B------:R-:W3:Y:S01]  /*0b20*/  LDCU UR6, c[0x3][UR6+0xc] ;  /* 0x00c00180060677ac */ /* 0x000ee20008000800 */
[----:B------:R-:W-:-:S04]  /*0b30*/  UIADD3 UR4, UP0, UPT, UR4, 0x4, URZ ;  /* 0x0000000404047890 */ /* 0x000fc8000ff1e0ff */
[----:B------:R-:W-:Y:S01]  /*0b40*/  UIADD3.X UR5, UPT, UPT, URZ, UR5, URZ, UP0, !UPT ;  /* 0x00000005ff057290 */ /* 0x000fe200087fe4ff */
[----:B---3-5:R-:W-:-:S05]  /*0b50*/  FFMA R9, R9, UR6, R8 ;  /* 0x0000000609097c23 */ /* 0x028fca0008000008 */
[----:B------:R3:W-:Y:S06]  /*0b60*/  STG.E desc[UR12][R2.64], R9 ;  /* 0x0000000902007986 */ /* 0x0007ec000c10190c */
.L_x_2:
[----:B------:R-:W-:-:S04]  /*0b70*/  ISETP.NE.U32.AND P0, PT, R14, RZ, PT ;  /* 0x000000ff0e00720c */ /* 0x000fc80003f05070 */
[----:B------:R-:W-:-:S13]  /*0b80*/  ISETP.NE.AND.EX P0, PT, RZ, RZ, PT, P0 ;  /* 0x000000ffff00720c */ /* 0x000fda0003f05300 */
[----:B------:R-:W-:Y:S05]  /*0b90*/  @!P0 EXIT ;  /* 0x000000000000894d */ /* 0x000fea0003800000 */
[----:B------:R-:W-:-:S04]  /*0ba0*/  ISETP.NE.U32.AND P0, PT, R14, 0x1, PT ;  /* 0x000000010e00780c */ /* 0x000fc80003f05070 */
[----:B------:R-:W-:-:S13]  /*0bb0*/  ISETP.NE.AND.EX P0, PT, RZ, RZ, PT, P0 ;  /* 0x000000ffff00720c */ /* 0x000fda0003f05300 */
[----:B------:R-:W-:Y:S05]  /*0bc0*/  @!P0 BRA `(.L_x_5) ;  /* 0x00000000006c8947 */ /* 0x000fea0003800000 */
[----:B------:R-:W2:Y:S01]  /*0bd0*/  LDCU.64 UR6, c[0x0][0x380] ;  /* 0x00007000ff0677ac */ /* 0x000ea20008000a00 */
[----:B------:R-:W-:Y:S01]  /*0be0*/  IADD3 R10, P1, PT, R0, UR4, RZ ;  /* 0x00000004000a7c10 */ /* 0x000fe2000ff3e0ff */
[----:B-1----:R-:W-:-:S03]  /*0bf0*/  IMAD.MOV.U32 R8, RZ, RZ, RZ ;  /* 0x000000ffff087224 */ /* 0x002fc600078e00ff */
[----:B------:R-:W-:Y:S02]  /*0c00*/  ISETP.GE.U32.AND P0, PT, R10, UR8, PT ;  /* 0x000000080a007c0c */ /* 0x000fe4000bf06070 */
[----:B------:R-:W-:-:S04]  /*0c10*/  IADD3.X R11, PT, PT, R6, UR5, RZ, P1, !PT ;  /* 0x00000005060b7c10 */ /* 0x000fc80008ffe4ff */
[----:B------:R-:W-:Y:S02]  /*0c20*/  ISETP.GE.U32.AND.EX P0, PT, R11, UR9, PT, P0 ;  /* 0x000000090b007c0c */ /* 0x000fe4000bf06100 */
[----:B--2---:R-:W-:-:S04]  /*0c30*/  LEA R4, P1, R10, UR6, 0x2 ;  /* 0x000000060a047c11 */ /* 0x004fc8000f8210ff */
[----:B------:R-:W-:-:S07]  /*0c40*/  LEA.HI.X R5, R10, UR7, R11, 0x2, P1 ;  /* 0x000000070a057c11 */ /* 0x000fce00088f140b */
[----:B------:R-:W2:Y:S01]  /*0c50*/  @!P0 LDG.E R8, desc[UR12][R4.64] ;  /* 0x0000000c04088981 */ /* 0x000ea2000c1e1900 */
[----:B------:R-:W-:Y:S01]  /*0c60*/  USHF.L.U32 UR6, UR4, 0x2, URZ ;  /* 0x0000000204067899 */ /* 0x000fe200080006ff */
[----:B------:R-:W-:Y:S01]  /*0c70*/  IADD3 R10, P1, PT, R10, 0x1, RZ ;  /* 0x000000010a0a7810 */ /* 0x000fe20007f3e0ff */
[----:B------:R-:W-:Y:S03]  /*0c80*/  BSSY.RECONVERGENT B0, `(.L_x_6) ;  /* 0x000000a000007945 */ /* 0x000fe60003800200 */
[----:B------:R-:W-:Y:S01]  /*0c90*/  ISETP.GE.U32.AND P0, PT, R10, UR8, PT ;  /* 0x000000080a007c0c */ /* 0x000fe2000bf06070 */
[----:B------:R-:W-:-:S05]  /*0ca0*/  IMAD.X R10, RZ, RZ, R11, P1 ;  /* 0x000000ffff0a7224 */ /* 0x000fca00008e060b */
[----:B------:R-:W-:Y:S01]  /*0cb0*/  ISETP.GE.U32.AND.EX P0, PT, R10, UR9, PT, P0 ;  /* 0x000000090a007c0c */ /* 0x000fe2000bf06100 */
[----:B------:R-:W2:Y:S02]  /*0cc0*/  LDCU UR7, c[0x3][UR6] ;  /* 0x00c00000060777ac */ /* 0x000ea40008000800 */
[----:B--2---:R-:W-:Y:S01]  /*0cd0*/  FFMA R8, R8, UR7, R9 ;  /* 0x0000000708087c23 */ /* 0x004fe20008000009 */
[----:B---3--:R-:W-:-:S04]  /*0ce0*/  IMAD.MOV.U32 R9, RZ, RZ, RZ ;  /* 0x000000ffff097224 */ /* 0x008fc800078e00ff */
[----:B------:R1:W-:Y:S05]  /*0cf0*/  STG.E desc[UR12][R2.64], R8 ;  /* 0x0000000802007986 */ /* 0x0003ea000c10190c */
[----:B------:R-:W-:Y:S05]  /*0d00*/  @P0 BRA `(.L_x_7) ;  /* 0x0000000000040947 */ /* 0x000fea0003800000 */
[----:B------:R2:W5:Y:S02]  /*0d10*/  LDG.E R9, desc[UR12][R4.64+0x4] ;  /* 0x0000040c04097981 */ /* 0x000564000c1e1900 */
.L_x_7:
[----:B------:R-:W-:Y:S05]  /*0d20*/  BSYNC.RECONVERGENT B0 ;  /* 0x0000000000007941 */ /* 0x000fea0003800200 */
.L_x_6:
[----:B------:R-:W3:Y:S01]  /*0d30*/  LDCU UR6, c[0x3][UR6+0x4] ;  /* 0x00c00080060677ac */ /* 0x000ee20008000800 */
[----:B------:R-:W-:-:S04]  /*0d40*/  UIADD3 UR4, UP0, UPT, UR4, 0x2, URZ ;  /* 0x0000000204047890 */ /* 0x000fc8000ff1e0ff */
[----:B------:R-:W-:Y:S01]  /*0d50*/  UIADD3.X UR5, UPT, UPT, URZ, UR5, URZ, UP0, !UPT ;  /* 0x00000005ff057290 */ /* 0x000fe200087fe4ff */
[----:B---3-5:R-:W-:-:S05]  /*0d60*/  FFMA R9, R9, UR6, R8 ;  /* 0x0000000609097c23 */ /* 0x028fca0008000008 */
[----:B------:R4:W-:Y:S06]  /*0d70*/  STG.E desc[UR12][R2.64], R9 ;  /* 0x0000000902007986 */ /* 0x0009ec000c10190c */
.L_x_5:
[----:B------:R-:W-:-:S04]  /*0d80*/  LOP3.LUT R7, R7, 0x1, RZ, 0xc0, !PT ;  /* 0x0000000107077812 */ /* 0x000fc800078ec0ff */
[----:B------:R-:W-:-:S04]  /*0d90*/  ISETP.NE.U32.AND P0, PT, R7, 0x1, PT ;  /* 0x000000010700780c */ /* 0x000fc80003f05070 */
[----:B------:R-:W-:-:S13]  /*0da0*/  ISETP.NE.U32.AND.EX P0, PT, RZ, RZ, PT, P0 ;  /* 0x000000ffff00720c */ /* 0x000fda0003f05100 */
[----:B------:R-:W-:Y:S05]  /*0db0*/  @P0 EXIT ;  /* 0x000000000000094d */ /* 0x000fea0003800000 */
[----:B------:R-:W-:Y:S01]  /*0dc0*/  IADD3 R0, P0, PT, R0, UR4, RZ ;  /* 0x0000000400007c10 */ /* 0x000fe2000ff1e0ff */
[----:B------:R-:W-:Y:S01]  /*0dd0*/  BSSY.RECONVERGENT B0, `(.L_x_8) ;  /* 0x000000a000007945 */ /* 0x000fe20003800200 */
[----:B--2---:R-:W-:Y:S02]  /*0de0*/  IMAD.MOV.U32 R4, RZ, RZ, RZ ;  /* 0x000000ffff047224 */ /* 0x004fe400078e00ff */
[----:B------:R-:W-:Y:S02]  /*0df0*/  IADD3.X R5, PT, PT, R6, UR5, RZ, P0, !PT ;  /* 0x0000000506057c10 */ /* 0x000fe400087fe4ff */
[----:B------:R-:W-:-:S04]  /*0e00*/  ISETP.GE.U32.AND P0, PT, R0, UR8, PT ;  /* 0x0000000800007c0c */ /* 0x000fc8000bf06070 */
[----:B------:R-:W-:-:S13]  /*0e10*/  ISETP.GE.U32.AND.EX P0, PT, R5, UR9, PT, P0 ;  /* 0x0000000905007c0c */ /* 0x000fda000bf06100 */
[----:B------:R-:W-:Y:S05]  /*0e20*/  @P0 BRA `(.L_x_9) ;  /* 0x0000000000100947 */ /* 0x000fea0003800000 */
[----:B------:R-:W2:Y:S02]  /*0e30*/  LDCU.64 UR6, c[0x0][0x380] ;  /* 0x00007000ff0677ac */ /* 0x000ea40008000a00 */
[----:B--2---:R-:W-:-:S04]  /*0e40*/  LEA R4, P0, R0, UR6, 0x2 ;  /* 0x0000000600047c11 */ /* 0x004fc8000f8010ff */
[----:B------:R-:W-:-:S05]  /*0e50*/  LEA.HI.X R5, R0, UR7, R5, 0x2, P0 ;  /* 0x0000000700057c11 */ /* 0x000fca00080f1405 */
[----:B------:R2:W5:Y:S04]  /*0e60*/  LDG.E R4, desc[UR12][R4.64] ;  /* 0x0000000c04047981 */ /* 0x000568000c1e1900 */
.L_x_9:
[----:B------:R-:W-:Y:S05]  /*0e70*/  BSYNC.RECONVERGENT B0 ;  /* 0x0000000000007941 */ /* 0x000fea0003800200 */
.L_x_8:
[----:B------:R-:W-:-:S12]  /*0e80*/  USHF.L.U32 UR5, UR4, 0x2, URZ ;  /* 0x0000000204057899 */ /* 0x000fd800080006ff */
[----:B------:R-:W3:Y:S02]  /*0e90*/  LDCU UR5, c[0x3][UR5] ;  /* 0x00c00000050577ac */ /* 0x000ee40008000800 */
[----:B---345:R-:W-:-:S05]  /*0ea0*/  FFMA R9, R4, UR5, R9 ;  /* 0x0000000504097c23 */ /* 0x038fca0008000009 */
[----:B------:R-:W-:Y:S01]  /*0eb0*/  STG.E desc[UR12][R2.64], R9 ;  /* 0x0000000902007986 */ /* 0x000fe2000c10190c */
[----:B------:R-:W-:Y:S05]  /*0ec0*/  EXIT ;  /* 0x000000000000794d */ /* 0x000fea0003800000 */
.L_x_10:
[----:B------:R-:W-:-:S00]  /*0ed0*/  BRA `(.L_x_10) ;  /* 0xfffffffc00fc7947 */ /* 0x000fc0000383ffff */
[----:B------:R-:W-:-:S00]  /*0ee0*/  NOP ;  /* 0x0000000000007918 */ /* 0x000fc00000000000 */
        /* <DEDUP_REMOVED lines=9> */
.L_x_11:


//--------------------- .nv.shared.reserved.0     --------------------------
	.section	.nv.shared.reserved.0,"aw",@nobits
	.weak		__nv_reservedSMEM_offset_0_alias
	.size		__nv_reservedSMEM_offset_0_alias, 0, 64
	.other		__nv_reservedSMEM_offset_0_alias,@"STO_CUDA_RESERVED_SHARED STV_DEFAULT"
__nv_reservedSMEM_offset_0_alias:
	.zero		0
	.zero		64


//--------------------- .nv.constant0._Z10ConvKernelPKfPfmm --------------------------
	.section	.nv.constant0._Z10ConvKernelPKfPfmm,"a",@progbits
	.sectionflags	@""
	.align	4
.nv.constant0._Z10ConvKernelPKfPfmm:
	.zero		928


//--------------------- SYMBOLS --------------------------

	.type		.nv.reservedSmem.offset0,@object
	.size		.nv.reservedSmem.offset0,0x4
